//
// Generated by NVIDIA NVVM Compiler
//
// Compiler Build ID: CL-36424714
// Cuda compilation tools, release 13.0, V13.0.88
// Based on NVVM 20.0.0
//

.version 9.0
.target sm_100
.address_size 64

	// .globl	_Z22gpu_compute_mandelbrotPhPi

.visible .entry _Z22gpu_compute_mandelbrotPhPi(
	.param .u64 .ptr .align 1 _Z22gpu_compute_mandelbrotPhPi_param_0,
	.param .u64 .ptr .align 1 _Z22gpu_compute_mandelbrotPhPi_param_1
)
{
	.reg .pred 	%p<6>;
	.reg .b32 	%r<21>;
	.reg .b64 	%rd<9>;
	.reg .b64 	%fd<23>;

	ld.param.u64 	%rd1, [_Z22gpu_compute_mandelbrotPhPi_param_0];
	ld.param.u64 	%rd2, [_Z22gpu_compute_mandelbrotPhPi_param_1];
	mov.u32 	%r6, %ctaid.y;
	mov.u32 	%r7, %ntid.y;
	mov.u32 	%r8, %tid.y;
	mad.lo.s32 	%r1, %r6, %r7, %r8;
	mov.u32 	%r9, %ctaid.x;
	mov.u32 	%r10, %ntid.x;
	mov.u32 	%r11, %tid.x;
	mad.lo.s32 	%r2, %r9, %r10, %r11;
	cvt.rn.f64.u32 	%fd12, %r1;
	fma.rn.f64 	%fd13, %fd12, 0d3F09999999999998, 0d3FE1BA5E353F7CEE;
	setp.lt.f64 	%p1, %fd13, 0d3EF9999999999998;
	selp.f64 	%fd1, 0d0000000000000000, %fd13, %p1;
	cvt.rn.f64.s32 	%fd14, %r2;
	fma.rn.f64 	%fd2, %fd14, 0d3F06872B020C49BA, 0dBFC810624DD2F1AA;
	mov.f64 	%fd19, 0d0000000000000000;
	mov.b32 	%r20, 0;
	mov.f64 	%fd20, %fd19;
	mov.f64 	%fd21, %fd19;
	mov.f64 	%fd22, %fd19;
$L__BB0_1:
	add.f64 	%fd15, %fd19, %fd19;
	fma.rn.f64 	%fd20, %fd20, %fd15, %fd1;
	sub.f64 	%fd16, %fd21, %fd22;
	add.f64 	%fd19, %fd2, %fd16;
	mul.f64 	%fd21, %fd19, %fd19;
	mul.f64 	%fd22, %fd20, %fd20;
	add.s32 	%r4, %r20, 1;
	setp.lt.u32 	%p2, %r20, 199;
	add.f64 	%fd17, %fd22, %fd21;
	setp.lt.f64 	%p3, %fd17, 0d4010000000000000;
	and.pred  	%p4, %p2, %p3;
	mov.u32 	%r20, %r4;
	@%p4 bra 	$L__BB0_1;
	setp.eq.s32 	%p5, %r4, 200;
	and.b32  	%r12, %r4, 15;
	mul.lo.s32 	%r13, %r12, 3;
	selp.b32 	%r14, 48, %r13, %p5;
	shl.b32 	%r15, %r1, 12;
	add.s32 	%r16, %r15, %r2;
	cvta.to.global.u64 	%rd3, %rd2;
	cvta.to.global.u64 	%rd4, %rd1;
	mul.wide.u32 	%rd5, %r14, 4;
	add.s64 	%rd6, %rd3, %rd5;
	ld.global.u32 	%r17, [%rd6];
	cvt.s64.s32 	%rd7, %r16;
	add.s64 	%rd8, %rd4, %rd7;
	st.global.u8 	[%rd8], %r17;
	ld.global.u32 	%r18, [%rd6+4];
	st.global.u8 	[%rd8+1], %r18;
	ld.global.u32 	%r19, [%rd6+8];
	st.global.u8 	[%rd8+2], %r19;
	ret;

}


// ===== COMPILED SASS (sm_100) =====

	.target	sm_100

	.elftype	@"ET_EXEC"


//--------------------- .note.nv.tkinfo           --------------------------
	.section	.note.nv.tkinfo,"",@"SHT_NOTE"
	.sectionflags	@"SHF_NOTE_NV_TKINFO"
	.tkinfo
        /*0018*/ 	.word	0x00000002
        /*0030*/ 	.string	""
        /*0030*/ 	.string	"ptxas"
        /*0030*/ 	.string	"Cuda compilation tools, release 13.0, V13.0.88"
        /*0030*/ 	.string	"Build cuda_13.0.r13.0/compiler.36424714_0"
        /*0030*/ 	.string	"-arch sm_100 -m 64 "



//--------------------- .note.nv.cuinfo           --------------------------
	.section	.note.nv.cuinfo,"",@"SHT_NOTE"
	.sectionflags	@"SHF_NOTE_NV_CUINFO"
        /*0018*/ 	.short	0x0002
        /*001a*/ 	.short	0x0064
        /*001c*/ 	.short	0x0082
	.zero		2


//--------------------- .nv.info                  --------------------------
	.section	.nv.info,"",@"SHT_CUDA_INFO"
	.align	4


	//----- nvinfo : EIATTR_REGCOUNT
	.align		4
        /*0000*/ 	.byte	0x04, 0x2f
        /*0002*/ 	.short	(.L_1 - .L_0)
	.align		4
.L_0:
        /*0004*/ 	.word	index@(_Z22gpu_compute_mandelbrotPhPi)
        /*0008*/ 	.word	0x00000014


	//----- nvinfo : EIATTR_FRAME_SIZE
	.align		4
.L_1:
        /*000c*/ 	.byte	0x04, 0x11
        /*000e*/ 	.short	(.L_3 - .L_2)
	.align		4
.L_2:
        /*0010*/ 	.word	index@(_Z22gpu_compute_mandelbrotPhPi)
        /*0014*/ 	.word	0x00000000


	//----- nvinfo : EIATTR_MIN_STACK_SIZE
	.align		4
.L_3:
        /*0018*/ 	.byte	0x04, 0x12
        /*001a*/ 	.short	(.L_5 - .L_4)
	.align		4
.L_4:
        /*001c*/ 	.word	index@(_Z22gpu_compute_mandelbrotPhPi)
        /*0020*/ 	.word	0x00000000
.L_5:


//--------------------- .nv.compat                --------------------------
	.section	.nv.compat,"",@"SHT_CUDA_COMPAT_INFO"
	.align	4
        /*0000*/ 	.byte	0x02, 0x09, 0x00, 0x00, 0x02, 0x02, 0x01, 0x00, 0x02, 0x05, 0x05, 0x00, 0x03, 0x07, 0x01, 0x01
        /*0010*/ 	.byte	0x02, 0x03, 0x00, 0x00, 0x02, 0x06, 0x01, 0x00, 0x04, 0x0b, 0x08, 0x00, 0x01, 0x00, 0x00, 0x00
        /*0020*/ 	.byte	0x00, 0x00, 0x00, 0x00


//--------------------- .nv.info._Z22gpu_compute_mandelbrotPhPi --------------------------
	.section	.nv.info._Z22gpu_compute_mandelbrotPhPi,"",@"SHT_CUDA_INFO"
	.sectionflags	@""
	.align	4


	//----- nvinfo : EIATTR_CUDA_API_VERSION
	.align		4
        /*0000*/ 	.byte	0x04, 0x37
        /*0002*/ 	.short	(.L_7 - .L_6)
.L_6:
        /*0004*/ 	.word	0x00000082


	//----- nvinfo : EIATTR_KPARAM_INFO
	.align		4
.L_7:
        /*0008*/ 	.byte	0x04, 0x17
        /*000a*/ 	.short	(.L_9 - .L_8)
.L_8:
        /*000c*/ 	.word	0x00000000
        /*0010*/ 	.short	0x0001
        /*0012*/ 	.short	0x0008
        /*0014*/ 	.byte	0x00, 0xf5, 0x21, 0x00


	//----- nvinfo : EIATTR_KPARAM_INFO
	.align		4
.L_9:
        /*0018*/ 	.byte	0x04, 0x17
        /*001a*/ 	.short	(.L_11 - .L_10)
.L_10:
        /*001c*/ 	.word	0x00000000
        /*0020*/ 	.short	0x0000
        /*0022*/ 	.short	0x0000
        /*0024*/ 	.byte	0x00, 0xf5, 0x21, 0x00


	//----- nvinfo : EIATTR_SPARSE_MMA_MASK
	.align		4
.L_11:
        /*0028*/ 	.byte	0x03, 0x50
        /*002a*/ 	.short	0x0000


	//----- nvinfo : EIATTR_MAXREG_COUNT
	.align		4
        /*002c*/ 	.byte	0x03, 0x1b
        /*002e*/ 	.short	0x00ff


	//----- nvinfo : EIATTR_MERCURY_ISA_VERSION
	.align		4
        /*0030*/ 	.byte	0x03, 0x5f
        /*0032*/ 	.short	0x0101


	//----- nvinfo : EIATTR_VRC_CTA_INIT_COUNT
	.align		4
        /*0034*/ 	.byte	0x02, 0x4a
	.zero		1
	.zero		1


	//----- nvinfo : EIATTR_EXIT_INSTR_OFFSETS
	.align		4
        /*0038*/ 	.byte	0x04, 0x1c
        /*003a*/ 	.short	(.L_13 - .L_12)


	//   ....[0]....
.L_12:
        /*003c*/ 	.word	0x000003d0


	//----- nvinfo : EIATTR_CRS_STACK_SIZE
	.align		4
.L_13:
        /*0040*/ 	.byte	0x04, 0x1e
        /*0042*/ 	.short	(.L_15 - .L_14)
.L_14:
        /*0044*/ 	.word	0x00000000


	//----- nvinfo : EIATTR_CBANK_PARAM_SIZE
	.align		4
.L_15:
        /*0048*/ 	.byte	0x03, 0x19
        /*004a*/ 	.short	0x0010


	//----- nvinfo : EIATTR_PARAM_CBANK
	.align		4
        /*004c*/ 	.byte	0x04, 0x0a
        /*004e*/ 	.short	(.L_17 - .L_16)
	.align		4
.L_16:
        /*0050*/ 	.word	index@(.nv.constant0._Z22gpu_compute_mandelbrotPhPi)
        /*0054*/ 	.short	0x0380
        /*0056*/ 	.short	0x0010


	//----- nvinfo : EIATTR_SW_WAR
	.align		4
.L_17:
        /*0058*/ 	.byte	0x04, 0x36
        /*005a*/ 	.short	(.L_19 - .L_18)
.L_18:
        /*005c*/ 	.word	0x00000008
.L_19:


//--------------------- .nv.callgraph             --------------------------
	.section	.nv.callgraph,"",@"SHT_CUDA_CALLGRAPH"
	.align	4
	.sectionentsize	8
	.align		4
        /*0000*/ 	.word	0x00000000
	.align		4
        /*0004*/ 	.word	0xffffffff
	.align		4
        /*0008*/ 	.word	0x00000000
	.align		4
        /*000c*/ 	.word	0xfffffffe
	.align		4
        /*0010*/ 	.word	0x00000000
	.align		4
        /*0014*/ 	.word	0xfffffffd
	.align		4
        /*0018*/ 	.word	0x00000000
	.align		4
        /*001c*/ 	.word	0xfffffffc


//--------------------- .text._Z22gpu_compute_mandelbrotPhPi --------------------------
	.section	.text._Z22gpu_compute_mandelbrotPhPi,"ax",@progbits
	.align	128
        .global         _Z22gpu_compute_mandelbrotPhPi
        .type           _Z22gpu_compute_mandelbrotPhPi,@function
        .size           _Z22gpu_compute_mandelbrotPhPi,(.L_x_3 - _Z22gpu_compute_mandelbrotPhPi)
        .other          _Z22gpu_compute_mandelbrotPhPi,@"STO_CUDA_ENTRY STV_DEFAULT"
_Z22gpu_compute_mandelbrotPhPi:
.text._Z22gpu_compute_mandelbrotPhPi:
[----:B------:R-:W-:Y:S01]  /*0000*/  LDC R1, c[0x0][0x37c] ;  /* 0x0000df00ff017b82 */ /* 0x000fe20000000800 */
[----:B------:R-:W0:Y:S07]  /*0010*/  S2R R3, SR_TID.Y ;  /* 0x0000000000037919 */ /* 0x000e2e0000002200 */
[----:B------:R-:W0:Y:S01]  /*0020*/  S2UR UR4, SR_CTAID.Y ;  /* 0x00000000000479c3 */ /* 0x000e220000002600 */
[----:B------:R-:W-:Y:S01]  /*0030*/  IMAD.MOV.U32 R8, RZ, RZ, 0x353f7cee ;  /* 0x353f7ceeff087424 */ /* 0x000fe200078e00ff */
[----:B------:R-:W-:Y:S01]  /*0040*/  UMOV UR6, 0x20c49ba ;  /* 0x020c49ba00067882 */ /* 0x000fe20000000000 */
[----:B------:R-:W1:Y:S01]  /*0050*/  S2R R7, SR_TID.X ;  /* 0x0000000000077919 */ /* 0x000e620000002100 */
[----:B------:R-:W-:Y:S01]  /*0060*/  IMAD.MOV.U32 R9, RZ, RZ, 0x3fe1ba5e ;  /* 0x3fe1ba5eff097424 */ /* 0x000fe200078e00ff */
[----:B------:R-:W-:Y:S01]  /*0070*/  UMOV UR7, 0x3f06872b ;  /* 0x3f06872b00077882 */ /* 0x000fe20000000000 */
[----:B------:R-:W-:Y:S01]  /*0080*/  BSSY.RECONVERGENT B0, `(.L_x_0) ;  /* 0x0000024000007945 */ /* 0x000fe20003800200 */
[----:B------:R-:W-:Y:S01]  /*0090*/  CS2R R10, SRZ ;  /* 0x00000000000a7805 */ /* 0x000fe2000001ff00 */
[----:B------:R-:W0:Y:S01]  /*00a0*/  LDC R0, c[0x0][0x364] ;  /* 0x0000d900ff007b82 */ /* 0x000e220000000800 */
[----:B------:R-:W-:-:S07]  /*00b0*/  CS2R R12, SRZ ;  /* 0x00000000000c7805 */ /* 0x000fce000001ff00 */
[----:B------:R-:W1:Y:S08]  /*00c0*/  S2UR UR5, SR_CTAID.X ;  /* 0x00000000000579c3 */ /* 0x000e700000002500 */
[----:B------:R-:W1:Y:S01]  /*00d0*/  LDC R2, c[0x0][0x360] ;  /* 0x0000d800ff027b82 */ /* 0x000e620000000800 */
[----:B0-----:R-:W-:Y:S01]  /*00e0*/  IMAD R0, R0, UR4, R3 ;  /* 0x0000000400007c24 */ /* 0x001fe2000f8e0203 */
[----:B------:R-:W-:-:S03]  /*00f0*/  UMOV UR4, 0x99999998 ;  /* 0x9999999800047882 */ /* 0x000fc60000000000 */
[----:B------:R-:W0:Y:S01]  /*0100*/  I2F.F64.U32 R4, R0 ;  /* 0x0000000000047312 */ /* 0x000e220000201800 */
[----:B-1----:R-:W-:Y:S01]  /*0110*/  IMAD R3, R2, UR5, R7 ;  /* 0x0000000502037c24 */ /* 0x002fe2000f8e0207 */
[----:B------:R-:W-:Y:S01]  /*0120*/  UMOV UR5, 0x3f099999 ;  /* 0x3f09999900057882 */ /* 0x000fe20000000000 */
[----:B------:R-:W-:Y:S01]  /*0130*/  IMAD.MOV.U32 R2, RZ, RZ, RZ ;  /* 0x000000ffff027224 */ /* 0x000fe200078e00ff */
[----:B0-----:R-:W-:-:S04]  /*0140*/  DFMA R4, R4, UR4, R8 ;  /* 0x0000000404047c2b */ /* 0x001fc80008000008 */
[----:B------:R-:W0:Y:S01]  /*0150*/  I2F.F64 R6, R3 ;  /* 0x0000000300067312 */ /* 0x000e220000201c00 */
[----:B------:R-:W-:Y:S01]  /*0160*/  UMOV UR5, 0x3ef99999 ;  /* 0x3ef9999900057882 */ /* 0x000fe20000000000 */
[----:B------:R-:W-:Y:S02]  /*0170*/  IMAD.MOV.U32 R8, RZ, RZ, 0x4dd2f1aa ;  /* 0x4dd2f1aaff087424 */ /* 0x000fe400078e00ff */
[----:B------:R-:W-:Y:S01]  /*0180*/  IMAD.MOV.U32 R9, RZ, RZ, 0x3fc81062 ;  /* 0x3fc81062ff097424 */ /* 0x000fe200078e00ff */
[----:B------:R-:W-:Y:S01]  /*0190*/  DSETP.GEU.AND P0, PT, R4, UR4, PT ;  /* 0x0000000404007e2a */ /* 0x000fe2000bf0e000 */
[----:B------:R-:W1:Y:S05]  /*01a0*/  LDCU.64 UR4, c[0x0][0x358] ;  /* 0x00006b00ff0477ac */ /* 0x000e6a0008000a00 */
[----:B------:R-:W-:Y:S01]  /*01b0*/  FSEL R14, R4, RZ, P0 ;  /* 0x000000ff040e7208 */ /* 0x000fe20000000000 */
[----:B0-----:R-:W-:Y:S01]  /*01c0*/  DFMA R6, R6, UR6, -R8 ;  /* 0x0000000606067c2b */ /* 0x001fe20008000808 */
[----:B------:R-:W-:-:S02]  /*01d0*/  FSEL R15, R5, RZ, P0 ;  /* 0x000000ff050f7208 */ /* 0x000fc40000000000 */
[----:B------:R-:W-:Y:S02]  /*01e0*/  CS2R R4, SRZ ;  /* 0x0000000000047805 */ /* 0x000fe4000001ff00 */
[----:B------:R-:W-:-:S07]  /*01f0*/  CS2R R8, SRZ ;  /* 0x0000000000087805 */ /* 0x000fce000001ff00 */
.L_x_1:
[----:B------:R-:W-:Y:S01]  /*0200*/  DADD R12, -R12, R10 ;  /* 0x000000000c0c7229 */ /* 0x000fe2000000010a */
[----:B------:R-:W-:Y:S01]  /*0210*/  ISETP.LT.U32.AND P1, PT, R2, 0xc7, PT ;  /* 0x000000c70200780c */ /* 0x000fe20003f21070 */
[----:B------:R-:W-:-:S06]  /*0220*/  DADD R10, R4, R4 ;  /* 0x00000000040a7229 */ /* 0x000fcc0000000004 */
[----:B------:R-:W-:Y:S02]  /*0230*/  DADD R4, R6, R12 ;  /* 0x0000000006047229 */ /* 0x000fe4000000000c */
[----:B------:R-:W-:-:S06]  /*0240*/  DFMA R8, R10, R8, R14 ;  /* 0x000000080a08722b */ /* 0x000fcc000000000e */
[----:B------:R-:W-:Y:S02]  /*0250*/  DMUL R10, R4, R4 ;  /* 0x00000004040a7228 */ /* 0x000fe40000000000 */
[----:B------:R-:W-:-:S08]  /*0260*/  DMUL R12, R8, R8 ;  /* 0x00000008080c7228 */ /* 0x000fd00000000000 */
[----:B------:R-:W-:-:S08]  /*0270*/  DADD R16, R10, R12 ;  /* 0x000000000a107229 */ /* 0x000fd0000000000c */
[----:B------:R-:W-:Y:S01]  /*0280*/  DSETP.GEU.AND P0, PT, R16, 4, PT ;  /* 0x401000001000742a */ /* 0x000fe20003f0e000 */
[----:B------:R-:W-:-:S04]  /*0290*/  VIADD R16, R2, 0x1 ;  /* 0x0000000102107836 */ /* 0x000fc80000000000 */
[----:B------:R-:W-:-:S09]  /*02a0*/  IMAD.MOV.U32 R2, RZ, RZ, R16 ;  /* 0x000000ffff027224 */ /* 0x000fd200078e0010 */
[----:B------:R-:W-:Y:S05]  /*02b0*/  @!P0 BRA P1, `(.L_x_1) ;  /* 0xfffffffc00d08947 */ /* 0x000fea000083ffff */
[----:B-1----:R-:W-:Y:S05]  /*02c0*/  BSYNC.RECONVERGENT B0 ;  /* 0x0000000000007941 */ /* 0x002fea0003800200 */
.L_x_0:
[----:B------:R-:W0:Y:S01]  /*02d0*/  LDC.64 R4, c[0x0][0x388] ;  /* 0x0000e200ff047b82 */ /* 0x000e220000000a00 */
[C---:B------:R-:W-:Y:S01]  /*02e0*/  LOP3.LUT R2, R16.reuse, 0xf, RZ, 0xc0, !PT ;  /* 0x0000000f10027812 */ /* 0x040fe200078ec0ff */
[----:B------:R-:W1:Y:S01]  /*02f0*/  LDCU.64 UR6, c[0x0][0x380] ;  /* 0x00007000ff0677ac */ /* 0x000e620008000a00 */
[----:B------:R-:W-:-:S03]  /*0300*/  ISETP.NE.AND P0, PT, R16, 0xc8, PT ;  /* 0x000000c81000780c */ /* 0x000fc60003f05270 */
[----:B------:R-:W-:-:S05]  /*0310*/  IMAD R2, R2, 0x3, RZ ;  /* 0x0000000302027824 */ /* 0x000fca00078e02ff */
[----:B------:R-:W-:-:S05]  /*0320*/  SEL R7, R2, 0x30, P0 ;  /* 0x0000003002077807 */ /* 0x000fca0000000000 */
[----:B0-----:R-:W-:-:S05]  /*0330*/  IMAD.WIDE.U32 R4, R7, 0x4, R4 ;  /* 0x0000000407047825 */ /* 0x001fca00078e0004 */
[----:B------:R-:W2:Y:S01]  /*0340*/  LDG.E R7, desc[UR4][R4.64] ;  /* 0x0000000404077981 */ /* 0x000ea2000c1e1900 */
[----:B------:R-:W-:-:S05]  /*0350*/  IMAD R0, R0, 0x1000, R3 ;  /* 0x0000100000007824 */ /* 0x000fca00078e0203 */
[----:B-1----:R-:W-:-:S04]  /*0360*/  IADD3 R2, P0, PT, R0, UR6, RZ ;  /* 0x0000000600027c10 */ /* 0x002fc8000ff1e0ff */
[----:B------:R-:W-:-:S05]  /*0370*/  LEA.HI.X.SX32 R3, R0, UR7, 0x1, P0 ;  /* 0x0000000700037c11 */ /* 0x000fca00080f0eff */
[----:B--2---:R-:W-:Y:S04]  /*0380*/  STG.E.U8 desc[UR4][R2.64], R7 ;  /* 0x0000000702007986 */ /* 0x004fe8000c101104 */
[----:B------:R-:W2:Y:S04]  /*0390*/  LDG.E R9, desc[UR4][R4.64+0x4] ;  /* 0x0000040404097981 */ /* 0x000ea8000c1e1900 */
[----:B--2---:R-:W-:Y:S04]  /*03a0*/  STG.E.U8 desc[UR4][R2.64+0x1], R9 ;  /* 0x0000010902007986 */ /* 0x004fe8000c101104 */
[----:B------:R-:W2:Y:S04]  /*03b0*/  LDG.E R11, desc[UR4][R4.64+0x8] ;  /* 0x00000804040b7981 */ /* 0x000ea8000c1e1900 */
[----:B--2---:R-:W-:Y:S01]  /*03c0*/  STG.E.U8 desc[UR4][R2.64+0x2], R11 ;  /* 0x0000020b02007986 */ /* 0x004fe2000c101104 */
[----:B------:R-:W-:Y:S05]  /*03d0*/  EXIT ;  /* 0x000000000000794d */ /* 0x000fea0003800000 */
.L_x_2:
[----:B------:R-:W-:-:S00]  /*03e0*/  BRA `(.L_x_2) ;  /* 0xfffffffc00fc7947 */ /* 0x000fc0000383ffff */
[----:B------:R-:W-:-:S00]  /*03f0*/  NOP ;  /* 0x0000000000007918 */ /* 0x000fc00000000000 */
        /* <DEDUP_REMOVED lines=8> */
.L_x_3:


//--------------------- .nv.shared.reserved.0     --------------------------
	.section	.nv.shared.reserved.0,"aw",@nobits
	.weak		__nv_reservedSMEM_offset_0_alias
	.size		__nv_reservedSMEM_offset_0_alias, 0, 64
	.other		__nv_reservedSMEM_offset_0_alias,@"STO_CUDA_RESERVED_SHARED STV_DEFAULT"
__nv_reservedSMEM_offset_0_alias:
	.zero		0
	.zero		64


//--------------------- .nv.constant0._Z22gpu_compute_mandelbrotPhPi --------------------------
	.section	.nv.constant0._Z22gpu_compute_mandelbrotPhPi,"a",@progbits
	.sectionflags	@""
	.align	4
.nv.constant0._Z22gpu_compute_mandelbrotPhPi:
	.zero		912


//--------------------- SYMBOLS --------------------------

	.type		.nv.reservedSmem.offset0,@object
	.size		.nv.reservedSmem.offset0,0x4
